	.headerflags	@"EF_CUDA_TEXMODE_UNIFIED EF_CUDA_64BIT_ADDRESS EF_CUDA_ACCELERATORS EF_CUDA_SM90 EF_CUDA_VIRTUAL_SM(EF_CUDA_SM90)"
	.elftype	@"ET_EXEC"


//--------------------- .nv.info                  --------------------------
	.section	.nv.info,"",@"SHT_CUDA_INFO"
	.align	4


	//----- nvinfo : EIATTR_REGCOUNT
	.align		4
        /*0000*/ 	.byte	0x04, 0x2f
        /*0002*/ 	.short	(.L_1 - .L_0)
	.align		4
.L_0:
        /*0004*/ 	.word	index@(triton_poi_fused_native_layer_norm_silu_1)
        /*0008*/ 	.word	0x00000018


	//----- nvinfo : EIATTR_MIN_STACK_SIZE
	.align		4
.L_1:
        /*000c*/ 	.byte	0x04, 0x12
        /*000e*/ 	.short	(.L_3 - .L_2)
	.align		4
.L_2:
        /*0010*/ 	.word	index@(triton_poi_fused_native_layer_norm_silu_1)
        /*0014*/ 	.word	0x00000000


	//----- nvinfo : EIATTR_FRAME_SIZE
	.align		4
.L_3:
        /*0018*/ 	.byte	0x04, 0x11
        /*001a*/ 	.short	(.L_5 - .L_4)
	.align		4
.L_4:
        /*001c*/ 	.word	index@(triton_poi_fused_native_layer_norm_silu_1)
        /*0020*/ 	.word	0x00000000


	//----- nvinfo : EIATTR_MIN_STACK_SIZE
	.align		4
.L_5:
        /*0024*/ 	.byte	0x04, 0x12
        /*0026*/ 	.short	(.L_7 - .L_6)
	.align		4
.L_6:
        /*0028*/ 	.word	index@(triton_poi_fused_native_layer_norm_silu_1)
        /*002c*/ 	.word	0x00000000
.L_7:


//--------------------- .nv.info.triton_poi_fused_native_layer_norm_silu_1 --------------------------
	.section	.nv.info.triton_poi_fused_native_layer_norm_silu_1,"",@"SHT_CUDA_INFO"
	.sectionflags	@""
	.align	4


	//----- nvinfo : EIATTR_CUDA_API_VERSION
	.align		4
        /*0000*/ 	.byte	0x04, 0x37
        /*0002*/ 	.short	(.L_9 - .L_8)
.L_8:
        /*0004*/ 	.word	0x0000007c


	//----- nvinfo : EIATTR_KPARAM_INFO
	.align		4
.L_9:
        /*0008*/ 	.byte	0x04, 0x17
        /*000a*/ 	.short	(.L_11 - .L_10)
.L_10:
        /*000c*/ 	.word	0x00000000
        /*0010*/ 	.short	0x0006
        /*0012*/ 	.short	0x0030
        /*0014*/ 	.byte	0x00, 0xf0, 0x11, 0x00


	//----- nvinfo : EIATTR_KPARAM_INFO
	.align		4
.L_11:
        /*0018*/ 	.byte	0x04, 0x17
        /*001a*/ 	.short	(.L_13 - .L_12)
.L_12:
        /*001c*/ 	.word	0x00000000
        /*0020*/ 	.short	0x0005
        /*0022*/ 	.short	0x0028
        /*0024*/ 	.byte	0x00, 0xf4, 0x21, 0x00


	//----- nvinfo : EIATTR_KPARAM_INFO
	.align		4
.L_13:
        /*0028*/ 	.byte	0x04, 0x17
        /*002a*/ 	.short	(.L_15 - .L_14)
.L_14:
        /*002c*/ 	.word	0x00000000
        /*0030*/ 	.short	0x0004
        /*0032*/ 	.short	0x0020
        /*0034*/ 	.byte	0x00, 0xf4, 0x21, 0x00


	//----- nvinfo : EIATTR_KPARAM_INFO
	.align		4
.L_15:
        /*0038*/ 	.byte	0x04, 0x17
        /*003a*/ 	.short	(.L_17 - .L_16)
.L_16:
        /*003c*/ 	.word	0x00000000
        /*0040*/ 	.short	0x0003
        /*0042*/ 	.short	0x0018
        /*0044*/ 	.byte	0x00, 0xf4, 0x21, 0x00


	//----- nvinfo : EIATTR_KPARAM_INFO
	.align		4
.L_17:
        /*0048*/ 	.byte	0x04, 0x17
        /*004a*/ 	.short	(.L_19 - .L_18)
.L_18:
        /*004c*/ 	.word	0x00000000
        /*0050*/ 	.short	0x0002
        /*0052*/ 	.short	0x0010
        /*0054*/ 	.byte	0x00, 0xf4, 0x21, 0x00


	//----- nvinfo : EIATTR_KPARAM_INFO
	.align		4
.L_19:
        /*0058*/ 	.byte	0x04, 0x17
        /*005a*/ 	.short	(.L_21 - .L_20)
.L_20:
        /*005c*/ 	.word	0x00000000
        /*0060*/ 	.short	0x0001
        /*0062*/ 	.short	0x0008
        /*0064*/ 	.byte	0x00, 0xf4, 0x21, 0x00


	//----- nvinfo : EIATTR_KPARAM_INFO
	.align		4
.L_21:
        /*0068*/ 	.byte	0x04, 0x17
        /*006a*/ 	.short	(.L_23 - .L_22)
.L_22:
        /*006c*/ 	.word	0x00000000
        /*0070*/ 	.short	0x0000
        /*0072*/ 	.short	0x0000
        /*0074*/ 	.byte	0x00, 0xf4, 0x21, 0x00


	//----- nvinfo : EIATTR_SPARSE_MMA_MASK
	.align		4
.L_23:
        /*0078*/ 	.byte	0x03, 0x50
        /*007a*/ 	.short	0x0000


	//----- nvinfo : EIATTR_MAXREG_COUNT
	.align		4
        /*007c*/ 	.byte	0x03, 0x1b
        /*007e*/ 	.short	0x00ff


	//----- nvinfo : EIATTR_EXIT_INSTR_OFFSETS
	.align		4
        /*0080*/ 	.byte	0x04, 0x1c
        /*0082*/ 	.short	(.L_25 - .L_24)


	//   ....[0]....
.L_24:
        /*0084*/ 	.word	0x00000460


	//   ....[1]....
        /*0088*/ 	.word	0x00000480


	//----- nvinfo : EIATTR_REQNTID
	.align		4
.L_25:
        /*008c*/ 	.byte	0x04, 0x10
        /*008e*/ 	.short	(.L_27 - .L_26)
.L_26:
        /*0090*/ 	.word	0x00000080
        /*0094*/ 	.word	0x00000001
        /*0098*/ 	.word	0x00000001


	//----- nvinfo : EIATTR_CBANK_PARAM_SIZE
	.align		4
.L_27:
        /*009c*/ 	.byte	0x03, 0x19
        /*009e*/ 	.short	0x0034


	//----- nvinfo : EIATTR_PARAM_CBANK
	.align		4
        /*00a0*/ 	.byte	0x04, 0x0a
        /*00a2*/ 	.short	(.L_29 - .L_28)
	.align		4
.L_28:
        /*00a4*/ 	.word	index@(.nv.constant0.triton_poi_fused_native_layer_norm_silu_1)
        /*00a8*/ 	.short	0x0210
        /*00aa*/ 	.short	0x0034


	//----- nvinfo : EIATTR_SW_WAR
	.align		4
.L_29:
        /*00ac*/ 	.byte	0x04, 0x36
        /*00ae*/ 	.short	(.L_31 - .L_30)
.L_30:
        /*00b0*/ 	.word	0x00000008
.L_31:


//--------------------- .nv.callgraph             --------------------------
	.section	.nv.callgraph,"",@"SHT_CUDA_CALLGRAPH"
	.align	4
	.sectionentsize	8
	.align		4
        /*0000*/ 	.word	0x00000000
	.align		4
        /*0004*/ 	.word	0xffffffff
	.align		4
        /*0008*/ 	.word	0x00000000
	.align		4
        /*000c*/ 	.word	0xfffffffe
	.align		4
        /*0010*/ 	.word	0x00000000
	.align		4
        /*0014*/ 	.word	0xfffffffd
	.align		4
        /*0018*/ 	.word	0x00000000
	.align		4
        /*001c*/ 	.word	0xfffffffc


//--------------------- .text.triton_poi_fused_native_layer_norm_silu_1 --------------------------
	.section	.text.triton_poi_fused_native_layer_norm_silu_1,"ax",@progbits
	.align	128
        .global         triton_poi_fused_native_layer_norm_silu_1
        .type           triton_poi_fused_native_layer_norm_silu_1,@function
        .size           triton_poi_fused_native_layer_norm_silu_1,(.L_x_1 - triton_poi_fused_native_layer_norm_silu_1)
        .other          triton_poi_fused_native_layer_norm_silu_1,@"STO_CUDA_ENTRY STV_DEFAULT"
triton_poi_fused_native_layer_norm_silu_1:
.text.triton_poi_fused_native_layer_norm_silu_1:
[----:B------:R-:W0:Y:S01]  /*0000*/  LDC R1, c[0x0][0x28] ;  /* 0x00000a00ff017b82 */ /* 0x000e220000000800 */
[----:B------:R-:W1:Y:S07]  /*0010*/  S2R R0, SR_TID.X ;  /* 0x0000000000007919 */ /* 0x000e6e0000002100 */
[----:B------:R-:W2:Y:S01]  /*0020*/  LDC.64 R6, c[0x0][0x220] ;  /* 0x00008800ff067b82 */ /* 0x000ea20000000a00 */
[----:B------:R-:W-:Y:S01]  /*0030*/  CS2R R18, SRZ ;  /* 0x0000000000127805 */ /* 0x000fe2000001ff00 */
[----:B------:R-:W-:Y:S01]  /*0040*/  ULDC.64 UR4, c[0x0][0x208] ;  /* 0x0000820000047ab9 */ /* 0x000fe20000000a00 */
[----:B------:R-:W3:Y:S05]  /*0050*/  S2R R3, SR_CTAID.X ;  /* 0x0000000000037919 */ /* 0x000eea0000002500 */
[----:B------:R-:W4:Y:S08]  /*0060*/  LDC.64 R14, c[0x0][0x218] ;  /* 0x00008600ff0e7b82 */ /* 0x000f300000000a00 */
[----:B------:R-:W5:Y:S08]  /*0070*/  LDC.64 R10, c[0x0][0x228] ;  /* 0x00008a00ff0a7b82 */ /* 0x000f700000000a00 */
[----:B------:R-:W5:Y:S01]  /*0080*/  LDC.64 R4, c[0x0][0x230] ;  /* 0x00008c00ff047b82 */ /* 0x000f620000000a00 */
[----:B-1----:R-:W-:-:S04]  /*0090*/  SHF.L.U32 R0, R0, 0x1, RZ ;  /* 0x0000000100007819 */ /* 0x002fc800000006ff */
[----:B------:R-:W-:-:S04]  /*00a0*/  LOP3.LUT R0, R0, 0xfe, RZ, 0xc0, !PT ;  /* 0x000000fe00007812 */ /* 0x000fc800078ec0ff */
[----:B---3--:R-:W-:Y:S02]  /*00b0*/  LEA R0, R3, R0, 0x8 ;  /* 0x0000000003007211 */ /* 0x008fe400078e40ff */
[----:B------:R-:W1:Y:S02]  /*00c0*/  LDC.64 R2, c[0x0][0x238] ;  /* 0x00008e00ff027b82 */ /* 0x000e640000000a00 */
[----:B------:R-:W-:Y:S01]  /*00d0*/  SHF.R.S32.HI R9, RZ, 0x1f, R0 ;  /* 0x0000001fff097819 */ /* 0x000fe20000011400 */
[C---:B----4-:R-:W-:Y:S01]  /*00e0*/  IMAD.WIDE R14, R0.reuse, 0x4, R14 ;  /* 0x00000004000e7825 */ /* 0x050fe200078e020e */
[----:B------:R-:W-:Y:S02]  /*00f0*/  ISETP.GE.AND P0, PT, R0, 0x100, PT ;  /* 0x000001000000780c */ /* 0x000fe40003f06270 */
[----:B------:R-:W-:-:S04]  /*0100*/  LEA.HI R9, R9, R0, RZ, 0x2 ;  /* 0x0000000009097211 */ /* 0x000fc800078f10ff */
[----:B------:R-:W-:Y:S02]  /*0110*/  SHF.R.S32.HI R13, RZ, 0x2, R9 ;  /* 0x00000002ff0d7819 */ /* 0x000fe40000011409 */
[----:B------:R-:W-:-:S03]  /*0120*/  LOP3.LUT R9, R9, 0xfffffffc, RZ, 0xc0, !PT ;  /* 0xfffffffc09097812 */ /* 0x000fc600078ec0ff */
[C---:B--2---:R-:W-:Y:S01]  /*0130*/  IMAD.WIDE R6, R13.reuse, 0x4, R6 ;  /* 0x000000040d067825 */ /* 0x044fe200078e0206 */
[----:B------:R-:W-:Y:S02]  /*0140*/  IADD3 R17, R0, -R9, RZ ;  /* 0x8000000900117210 */ /* 0x000fe40007ffe0ff */
[----:B------:R-:W-:Y:S02]  /*0150*/  CS2R R8, SRZ ;  /* 0x0000000000087805 */ /* 0x000fe4000001ff00 */
[----:B------:R-:W-:Y:S01]  /*0160*/  CS2R R20, SRZ ;  /* 0x0000000000147805 */ /* 0x000fe2000001ff00 */
[----:B-----5:R-:W-:Y:S01]  /*0170*/  IMAD.WIDE R10, R13, 0x4, R10 ;  /* 0x000000040d0a7825 */ /* 0x020fe200078e020a */
[----:B------:R-:W2:Y:S01]  /*0180*/  @!P0 LDG.E.EL R19, desc[UR4][R6.64] ;  /* 0x0000000406138981 */ /* 0x000ea2000c2e1900 */
[----:B------:R-:W-:Y:S02]  /*0190*/  CS2R R12, SRZ ;  /* 0x00000000000c7805 */ /* 0x000fe4000001ff00 */
[C---:B0-----:R-:W-:Y:S01]  /*01a0*/  IMAD.WIDE R4, R17.reuse, 0x4, R4 ;  /* 0x0000000411047825 */ /* 0x041fe200078e0204 */
[----:B------:R-:W2:Y:S03]  /*01b0*/  @!P0 LDG.E.64 R8, desc[UR4][R14.64] ;  /* 0x000000040e088981 */ /* 0x000ea6000c1e1b00 */
[----:B-1----:R-:W-:Y:S01]  /*01c0*/  IMAD.WIDE R16, R17, 0x4, R2 ;  /* 0x0000000411107825 */ /* 0x002fe200078e0202 */
[----:B------:R-:W-:Y:S01]  /*01d0*/  CS2R R2, SRZ ;  /* 0x0000000000027805 */ /* 0x000fe2000001ff00 */
[----:B------:R-:W3:Y:S04]  /*01e0*/  @!P0 LDG.E.EL R20, desc[UR4][R10.64] ;  /* 0x000000040a148981 */ /* 0x000ee8000c2e1900 */
[----:B------:R-:W4:Y:S04]  /*01f0*/  @!P0 LDG.E.EL R18, desc[UR4][R6.64] ;  /* 0x0000000406128981 */ /* 0x000f28000c2e1900 */
[----:B------:R-:W5:Y:S04]  /*0200*/  @!P0 LDG.E.EL.64 R12, desc[UR4][R4.64] ;  /* 0x00000004040c8981 */ /* 0x000f68000c2e1b00 */
[----:B------:R-:W5:Y:S04]  /*0210*/  @!P0 LDG.E.EL.64 R2, desc[UR4][R16.64] ;  /* 0x0000000410028981 */ /* 0x000f68000c2e1b00 */
[----:B------:R-:W5:Y:S01]  /*0220*/  @!P0 LDG.E.EL R21, desc[UR4][R10.64] ;  /* 0x000000040a158981 */ /* 0x000f62000c2e1900 */
[----:B--2---:R-:W-:-:S04]  /*0230*/  FADD R19, -R19, R8 ;  /* 0x0000000813137221 */ /* 0x004fc80000000100 */
[----:B---3--:R-:W-:Y:S01]  /*0240*/  FMUL R19, R19, R20 ;  /* 0x0000001413137220 */ /* 0x008fe20000400000 */
[----:B----4-:R-:W-:-:S03]  /*0250*/  FADD R18, -R18, R9 ;  /* 0x0000000912127221 */ /* 0x010fc60000000100 */
[----:B-----5:R-:W-:Y:S01]  /*0260*/  FFMA R12, R19, R12, R2 ;  /* 0x0000000c130c7223 */ /* 0x020fe20000000002 */
[----:B------:R-:W-:-:S03]  /*0270*/  FMUL R18, R18, R21 ;  /* 0x0000001512127220 */ /* 0x000fc60000400000 */
[----:B------:R-:W-:Y:S01]  /*0280*/  FADD R2, RZ, -R12 ;  /* 0x8000000cff027221 */ /* 0x000fe20000000000 */
[----:B------:R-:W-:-:S03]  /*0290*/  FFMA R13, R18, R13, R3 ;  /* 0x0000000d120d7223 */ /* 0x000fc60000000003 */
[----:B------:R-:W-:Y:S01]  /*02a0*/  FMUL R3, R2, 1.4426950216293334961 ;  /* 0x3fb8aa3b02037820 */ /* 0x000fe20000400000 */
[----:B------:R-:W-:-:S04]  /*02b0*/  FADD R2, RZ, -R13 ;  /* 0x8000000dff027221 */ /* 0x000fc80000000000 */
[----:B------:R-:W-:Y:S01]  /*02c0*/  FMUL R4, R2, 1.4426950216293334961 ;  /* 0x3fb8aa3b02047820 */ /* 0x000fe20000400000 */
[----:B------:R-:W-:-:S04]  /*02d0*/  FSETP.GEU.AND P1, PT, R3, -126, PT ;  /* 0xc2fc00000300780b */ /* 0x000fc80003f2e000 */
[----:B------:R-:W-:-:S09]  /*02e0*/  FSETP.GEU.AND P2, PT, R4, -126, PT ;  /* 0xc2fc00000400780b */ /* 0x000fd20003f4e000 */
[----:B------:R-:W-:-:S04]  /*02f0*/  @!P1 FMUL R3, R3, 0.5 ;  /* 0x3f00000003039820 */ /* 0x000fc80000400000 */
[----:B------:R-:W-:Y:S01]  /*0300*/  @!P2 FMUL R4, R4, 0.5 ;  /* 0x3f0000000404a820 */ /* 0x000fe20000400000 */
[----:B------:R-:W0:Y:S08]  /*0310*/  MUFU.EX2 R2, R3 ;  /* 0x0000000300027308 */ /* 0x000e300000000800 */
[----:B------:R-:W1:Y:S01]  /*0320*/  MUFU.EX2 R5, R4 ;  /* 0x0000000400057308 */ /* 0x000e620000000800 */
[----:B0-----:R-:W-:-:S04]  /*0330*/  @!P1 FMUL R2, R2, R2 ;  /* 0x0000000202029220 */ /* 0x001fc80000400000 */
[----:B------:R-:W-:Y:S02]  /*0340*/  FADD R6, R2, 1 ;  /* 0x3f80000002067421 */ /* 0x000fe40000000000 */
[----:B------:R-:W0:Y:S01]  /*0350*/  LDC.64 R2, c[0x0][0x210] ;  /* 0x00008400ff027b82 */ /* 0x000e220000000a00 */
[----:B-1----:R-:W-:-:S04]  /*0360*/  @!P2 FMUL R5, R5, R5 ;  /* 0x000000050505a220 */ /* 0x002fc80000400000 */
[----:B------:R-:W-:Y:S01]  /*0370*/  FADD R5, R5, 1 ;  /* 0x3f80000005057421 */ /* 0x000fe20000000000 */
[----:B------:R-:W-:-:S04]  /*0380*/  FSETP.GT.AND P1, PT, R6, 8.50705917302346158658e+37, PT ;  /* 0x7e8000000600780b */ /* 0x000fc80003f24000 */
[----:B------:R-:W-:Y:S01]  /*0390*/  FSETP.GT.AND P2, PT, R5, 8.50705917302346158658e+37, PT ;  /* 0x7e8000000500780b */ /* 0x000fe20003f44000 */
[----:B------:R-:W-:-:S08]  /*03a0*/  HFMA2.MMA R4, -RZ, RZ, 1.625, 0 ;  /* 0x3e800000ff047435 */ /* 0x000fd000000001ff */
[----:B------:R-:W-:-:S04]  /*03b0*/  @P1 FMUL R6, R6, 0.25 ;  /* 0x3e80000006061820 */ /* 0x000fc80000400000 */
[----:B------:R-:W-:Y:S02]  /*03c0*/  @P2 FMUL R5, R5, 0.25 ;  /* 0x3e80000005052820 */ /* 0x000fe40000400000 */
[----:B------:R-:W1:Y:S08]  /*03d0*/  MUFU.RCP R6, R6 ;  /* 0x0000000600067308 */ /* 0x000e700000001000 */
[----:B------:R-:W2:Y:S01]  /*03e0*/  MUFU.RCP R5, R5 ;  /* 0x0000000500057308 */ /* 0x000ea20000001000 */
[----:B------:R-:W-:-:S02]  /*03f0*/  FSEL R7, R4, 1, P1 ;  /* 0x3f80000004077808 */ /* 0x000fc40000800000 */
[----:B------:R-:W-:-:S03]  /*0400*/  FSEL R4, R4, 1, P2 ;  /* 0x3f80000004047808 */ /* 0x000fc60001000000 */
[----:B-1----:R-:W-:Y:S01]  /*0410*/  FMUL R7, R6, R7 ;  /* 0x0000000706077220 */ /* 0x002fe20000400000 */
[----:B0-----:R-:W-:-:S04]  /*0420*/  IMAD.WIDE R2, R0, 0x4, R2 ;  /* 0x0000000400027825 */ /* 0x001fc800078e0202 */
[----:B------:R-:W-:Y:S01]  /*0430*/  FMUL R12, R12, R7 ;  /* 0x000000070c0c7220 */ /* 0x000fe20000400000 */
[----:B--2---:R-:W-:-:S04]  /*0440*/  FMUL R4, R5, R4 ;  /* 0x0000000405047220 */ /* 0x004fc80000400000 */
[----:B------:R-:W-:Y:S01]  /*0450*/  FMUL R13, R13, R4 ;  /* 0x000000040d0d7220 */ /* 0x000fe20000400000 */
[----:B------:R-:W-:Y:S06]  /*0460*/  @P0 EXIT ;  /* 0x000000000000094d */ /* 0x000fec0003800000 */
[----:B------:R-:W-:Y:S01]  /*0470*/  STG.E.64 desc[UR4][R2.64], R12 ;  /* 0x0000000c02007986 */ /* 0x000fe2000c101b04 */
[----:B------:R-:W-:Y:S05]  /*0480*/  EXIT ;  /* 0x000000000000794d */ /* 0x000fea0003800000 */
.L_x_0:
[----:B------:R-:W-:-:S00]  /*0490*/  BRA `(.L_x_0) ;  /* 0xfffffffc00fc7947 */ /* 0x000fc0000383ffff */
[----:B------:R-:W-:-:S00]  /*04a0*/  NOP ;  /* 0x0000000000007918 */ /* 0x000fc00000000000 */
        /* <DEDUP_REMOVED lines=13> */
.L_x_1:


//--------------------- .nv.constant0.triton_poi_fused_native_layer_norm_silu_1 --------------------------
	.section	.nv.constant0.triton_poi_fused_native_layer_norm_silu_1,"a",@progbits
	.sectionflags	@""
	.align	4
.nv.constant0.triton_poi_fused_native_layer_norm_silu_1:
	.zero		580
